	.headerflags	@"EF_CUDA_TEXMODE_UNIFIED EF_CUDA_64BIT_ADDRESS EF_CUDA_ACCELERATORS EF_CUDA_SM90 EF_CUDA_VIRTUAL_SM(EF_CUDA_SM90)"
	.elftype	@"ET_EXEC"


//--------------------- .nv.info                  --------------------------
	.section	.nv.info,"",@"SHT_CUDA_INFO"
	.align	4


	//----- nvinfo : EIATTR_REGCOUNT
	.align		4
        /*0000*/ 	.byte	0x04, 0x2f
        /*0002*/ 	.short	(.L_3 - .L_2)
	.align		4
.L_2:
        /*0004*/ 	.word	index@(triton_poi_fused__native_batch_norm_legit_no_training_silu_25)
        /*0008*/ 	.word	0x00000020


	//----- nvinfo : EIATTR_MIN_STACK_SIZE
	.align		4
.L_3:
        /*000c*/ 	.byte	0x04, 0x12
        /*000e*/ 	.short	(.L_5 - .L_4)
	.align		4
.L_4:
        /*0010*/ 	.word	index@(triton_poi_fused__native_batch_norm_legit_no_training_silu_25)
        /*0014*/ 	.word	0x00000000


	//----- nvinfo : EIATTR_FRAME_SIZE
	.align		4
.L_5:
        /*0018*/ 	.byte	0x04, 0x11
        /*001a*/ 	.short	(.L_7 - .L_6)
	.align		4
.L_6:
        /*001c*/ 	.word	index@(triton_poi_fused__native_batch_norm_legit_no_training_silu_25)
        /*0020*/ 	.word	0x00000000


	//----- nvinfo : EIATTR_MIN_STACK_SIZE
	.align		4
.L_7:
        /*0024*/ 	.byte	0x04, 0x12
        /*0026*/ 	.short	(.L_9 - .L_8)
	.align		4
.L_8:
        /*0028*/ 	.word	index@(triton_poi_fused__native_batch_norm_legit_no_training_silu_25)
        /*002c*/ 	.word	0x00000000
.L_9:


//--------------------- .nv.info.triton_poi_fused__native_batch_norm_legit_no_training_silu_25 --------------------------
	.section	.nv.info.triton_poi_fused__native_batch_norm_legit_no_training_silu_25,"",@"SHT_CUDA_INFO"
	.sectionflags	@""
	.align	4


	//----- nvinfo : EIATTR_CUDA_API_VERSION
	.align		4
        /*0000*/ 	.byte	0x04, 0x37
        /*0002*/ 	.short	(.L_11 - .L_10)
.L_10:
        /*0004*/ 	.word	0x0000007c


	//----- nvinfo : EIATTR_KPARAM_INFO
	.align		4
.L_11:
        /*0008*/ 	.byte	0x04, 0x17
        /*000a*/ 	.short	(.L_13 - .L_12)
.L_12:
        /*000c*/ 	.word	0x00000000
        /*0010*/ 	.short	0x0007
        /*0012*/ 	.short	0x0034
        /*0014*/ 	.byte	0x00, 0xf0, 0x11, 0x00


	//----- nvinfo : EIATTR_KPARAM_INFO
	.align		4
.L_13:
        /*0018*/ 	.byte	0x04, 0x17
        /*001a*/ 	.short	(.L_15 - .L_14)
.L_14:
        /*001c*/ 	.word	0x00000000
        /*0020*/ 	.short	0x0006
        /*0022*/ 	.short	0x0030
        /*0024*/ 	.byte	0x00, 0xf0, 0x11, 0x00


	//----- nvinfo : EIATTR_KPARAM_INFO
	.align		4
.L_15:
        /*0028*/ 	.byte	0x04, 0x17
        /*002a*/ 	.short	(.L_17 - .L_16)
.L_16:
        /*002c*/ 	.word	0x00000000
        /*0030*/ 	.short	0x0005
        /*0032*/ 	.short	0x0028
        /*0034*/ 	.byte	0x00, 0xf4, 0x21, 0x00


	//----- nvinfo : EIATTR_KPARAM_INFO
	.align		4
.L_17:
        /*0038*/ 	.byte	0x04, 0x17
        /*003a*/ 	.short	(.L_19 - .L_18)
.L_18:
        /*003c*/ 	.word	0x00000000
        /*0040*/ 	.short	0x0004
        /*0042*/ 	.short	0x0020
        /*0044*/ 	.byte	0x00, 0xf4, 0x21, 0x00


	//----- nvinfo : EIATTR_KPARAM_INFO
	.align		4
.L_19:
        /*0048*/ 	.byte	0x04, 0x17
        /*004a*/ 	.short	(.L_21 - .L_20)
.L_20:
        /*004c*/ 	.word	0x00000000
        /*0050*/ 	.short	0x0003
        /*0052*/ 	.short	0x0018
        /*0054*/ 	.byte	0x00, 0xf4, 0x21, 0x00


	//----- nvinfo : EIATTR_KPARAM_INFO
	.align		4
.L_21:
        /*0058*/ 	.byte	0x04, 0x17
        /*005a*/ 	.short	(.L_23 - .L_22)
.L_22:
        /*005c*/ 	.word	0x00000000
        /*0060*/ 	.short	0x0002
        /*0062*/ 	.short	0x0010
        /*0064*/ 	.byte	0x00, 0xf4, 0x21, 0x00


	//----- nvinfo : EIATTR_KPARAM_INFO
	.align		4
.L_23:
        /*0068*/ 	.byte	0x04, 0x17
        /*006a*/ 	.short	(.L_25 - .L_24)
.L_24:
        /*006c*/ 	.word	0x00000000
        /*0070*/ 	.short	0x0001
        /*0072*/ 	.short	0x0008
        /*0074*/ 	.byte	0x00, 0xf4, 0x21, 0x00


	//----- nvinfo : EIATTR_KPARAM_INFO
	.align		4
.L_25:
        /*0078*/ 	.byte	0x04, 0x17
        /*007a*/ 	.short	(.L_27 - .L_26)
.L_26:
        /*007c*/ 	.word	0x00000000
        /*0080*/ 	.short	0x0000
        /*0082*/ 	.short	0x0000
        /*0084*/ 	.byte	0x00, 0xf4, 0x21, 0x00


	//----- nvinfo : EIATTR_SPARSE_MMA_MASK
	.align		4
.L_27:
        /*0088*/ 	.byte	0x03, 0x50
        /*008a*/ 	.short	0x0000


	//----- nvinfo : EIATTR_MAXREG_COUNT
	.align		4
        /*008c*/ 	.byte	0x03, 0x1b
        /*008e*/ 	.short	0x00ff


	//----- nvinfo : EIATTR_EXIT_INSTR_OFFSETS
	.align		4
        /*0090*/ 	.byte	0x04, 0x1c
        /*0092*/ 	.short	(.L_29 - .L_28)


	//   ....[0]....
.L_28:
        /*0094*/ 	.word	0x00001130


	//   ....[1]....
        /*0098*/ 	.word	0x00001180


	//----- nvinfo : EIATTR_REQNTID
	.align		4
.L_29:
        /*009c*/ 	.byte	0x04, 0x10
        /*009e*/ 	.short	(.L_31 - .L_30)
.L_30:
        /*00a0*/ 	.word	0x00000080
        /*00a4*/ 	.word	0x00000001
        /*00a8*/ 	.word	0x00000001


	//----- nvinfo : EIATTR_CBANK_PARAM_SIZE
	.align		4
.L_31:
        /*00ac*/ 	.byte	0x03, 0x19
        /*00ae*/ 	.short	0x0038


	//----- nvinfo : EIATTR_PARAM_CBANK
	.align		4
        /*00b0*/ 	.byte	0x04, 0x0a
        /*00b2*/ 	.short	(.L_33 - .L_32)
	.align		4
.L_32:
        /*00b4*/ 	.word	index@(.nv.constant0.triton_poi_fused__native_batch_norm_legit_no_training_silu_25)
        /*00b8*/ 	.short	0x0210
        /*00ba*/ 	.short	0x0038


	//----- nvinfo : EIATTR_SW_WAR
	.align		4
.L_33:
        /*00bc*/ 	.byte	0x04, 0x36
        /*00be*/ 	.short	(.L_35 - .L_34)
.L_34:
        /*00c0*/ 	.word	0x00000008
.L_35:


//--------------------- .nv.callgraph             --------------------------
	.section	.nv.callgraph,"",@"SHT_CUDA_CALLGRAPH"
	.align	4
	.sectionentsize	8
	.align		4
        /*0000*/ 	.word	0x00000000
	.align		4
        /*0004*/ 	.word	0xffffffff
	.align		4
        /*0008*/ 	.word	0x00000000
	.align		4
        /*000c*/ 	.word	0xfffffffe
	.align		4
        /*0010*/ 	.word	0x00000000
	.align		4
        /*0014*/ 	.word	0xfffffffd
	.align		4
        /*0018*/ 	.word	0x00000000
	.align		4
        /*001c*/ 	.word	0xfffffffc


//--------------------- .nv.constant4             --------------------------
	.section	.nv.constant4,"a",@progbits
	.align	8
	.align		8
.nv.constant4:
        /*0000*/ 	.dword	_$_str
	.align		8
        /*0008*/ 	.dword	_$_str_$_2


//--------------------- .text.triton_poi_fused__native_batch_norm_legit_no_training_silu_25 --------------------------
	.section	.text.triton_poi_fused__native_batch_norm_legit_no_training_silu_25,"ax",@progbits
	.sectionflags	@"SHF_BARRIERS=1"
	.align	128
        .global         triton_poi_fused__native_batch_norm_legit_no_training_silu_25
        .type           triton_poi_fused__native_batch_norm_legit_no_training_silu_25,@function
        .size           triton_poi_fused__native_batch_norm_legit_no_training_silu_25,(.L_x_1 - triton_poi_fused__native_batch_norm_legit_no_training_silu_25)
        .other          triton_poi_fused__native_batch_norm_legit_no_training_silu_25,@"STO_CUDA_ENTRY STV_DEFAULT"
triton_poi_fused__native_batch_norm_legit_no_training_silu_25:
.text.triton_poi_fused__native_batch_norm_legit_no_training_silu_25:
[----:B------:R-:W0:Y:S01]  /*0000*/  LDC R1, c[0x0][0x28] ;  /* 0x00000a00ff017b82 */ /* 0x000e220000000800 */
[----:B------:R-:W1:Y:S07]  /*0010*/  S2R R0, SR_CTAID.X ;  /* 0x0000000000007919 */ /* 0x000e6e0000002500 */
[----:B------:R-:W2:Y:S01]  /*0020*/  LDC.64 R12, c[0x0][0x220] ;  /* 0x00008800ff0c7b82 */ /* 0x000ea20000000a00 */
[----:B------:R-:W-:Y:S02]  /*0030*/  CS2R R4, SRZ ;  /* 0x0000000000047805 */ /* 0x000fe4000001ff00 */
[----:B------:R-:W-:Y:S01]  /*0040*/  CS2R R6, SRZ ;  /* 0x0000000000067805 */ /* 0x000fe2000001ff00 */
[----:B------:R-:W3:Y:S01]  /*0050*/  S2R R2, SR_TID.X ;  /* 0x0000000000027919 */ /* 0x000ee20000002100 */
[----:B------:R-:W-:Y:S01]  /*0060*/  ULDC.64 UR6, c[0x0][0x208] ;  /* 0x0000820000067ab9 */ /* 0x000fe20000000a00 */
[----:B------:R-:W4:Y:S02]  /*0070*/  S2R R3, SR_CTAID.Y ;  /* 0x0000000000037919 */ /* 0x000f240000002600 */
[----:B------:R-:W5:Y:S08]  /*0080*/  LDC.64 R24, c[0x0][0x210] ;  /* 0x00008400ff187b82 */ /* 0x000f700000000a00 */
[----:B------:R-:W5:Y:S01]  /*0090*/  LDC.64 R28, c[0x0][0x218] ;  /* 0x00008600ff1c7b82 */ /* 0x000f620000000a00 */
[----:B-1----:R-:W-:-:S02]  /*00a0*/  SHF.L.U32 R0, R0, 0x5, RZ ;  /* 0x0000000500007819 */ /* 0x002fc400000006ff */
[----:B---3--:R-:W-:-:S04]  /*00b0*/  SHF.L.U32 R23, R2, 0x2, RZ ;  /* 0x0000000202177819 */ /* 0x008fc800000006ff */
[----:B------:R-:W-:-:S04]  /*00c0*/  LOP3.LUT R20, R0, 0x1c, R23, 0xf8, !PT ;  /* 0x0000001c00147812 */ /* 0x000fc800078ef817 */
[C---:B------:R-:W-:Y:S01]  /*00d0*/  ISETP.GE.AND P3, PT, R20.reuse, 0x80, PT ;  /* 0x000000801400780c */ /* 0x040fe20003f66270 */
[----:B--2---:R-:W-:-:S12]  /*00e0*/  IMAD.WIDE R12, R20, 0x4, R12 ;  /* 0x00000004140c7825 */ /* 0x004fd800078e020c */
[----:B------:R1:W2:Y:S01]  /*00f0*/  @!P3 LDG.E.EL.128 R4, desc[UR6][R12.64] ;  /* 0x000000060c04b981 */ /* 0x0002a2000c2e1d00 */
[----:B------:R-:W-:Y:S02]  /*0100*/  SHF.R.U32.HI R9, RZ, 0x3, R2 ;  /* 0x00000003ff097819 */ /* 0x000fe40000011602 */
[----:B------:R-:W-:Y:S02]  /*0110*/  CS2R R10, SRZ ;  /* 0x00000000000a7805 */ /* 0x000fe4000001ff00 */
[----:B----4-:R-:W-:Y:S01]  /*0120*/  SHF.L.U32 R8, R3, 0x5, RZ ;  /* 0x0000000503087819 */ /* 0x010fe200000006ff */
[----:B0----5:R-:W-:Y:S01]  /*0130*/  IMAD.WIDE R28, R20, 0x4, R28 ;  /* 0x00000004141c7825 */ /* 0x021fe200078e021c */
[----:B------:R-:W-:-:S04]  /*0140*/  SGXT.U32 R9, R9, 0x4 ;  /* 0x000000040909781a */ /* 0x000fc80000000000 */
[----:B------:R-:W-:Y:S02]  /*0150*/  LOP3.LUT R15, R8, 0x10, R9, 0xfe, !PT ;  /* 0x00000010080f7812 */ /* 0x000fe400078efe09 */
[----:B-1----:R-:W-:Y:S02]  /*0160*/  CS2R R12, SRZ ;  /* 0x00000000000c7805 */ /* 0x002fe4000001ff00 */
[----:B------:R-:W-:Y:S02]  /*0170*/  LOP3.LUT R17, R8, R9, RZ, 0xfc, !PT ;  /* 0x0000000908117212 */ /* 0x000fe400078efcff */
[----:B------:R-:W-:Y:S02]  /*0180*/  CS2R R8, SRZ ;  /* 0x0000000000087805 */ /* 0x000fe4000001ff00 */
[----:B------:R-:W-:Y:S02]  /*0190*/  LEA R27, R15, R20, 0x7 ;  /* 0x000000140f1b7211 */ /* 0x000fe400078e38ff */
[----:B------:R-:W-:-:S02]  /*01a0*/  CS2R R14, SRZ ;  /* 0x00000000000e7805 */ /* 0x000fc4000001ff00 */
[----:B------:R-:W-:Y:S02]  /*01b0*/  LEA R17, R17, R20, 0x7 ;  /* 0x0000001411117211 */ /* 0x000fe400078e38ff */
[----:B------:R-:W-:Y:S01]  /*01c0*/  CS2R R18, SRZ ;  /* 0x0000000000127805 */ /* 0x000fe2000001ff00 */
[--C-:B------:R-:W-:Y:S01]  /*01d0*/  IMAD.WIDE R26, R27, 0x4, R24.reuse ;  /* 0x000000041b1a7825 */ /* 0x100fe200078e0218 */
[----:B------:R-:W3:Y:S03]  /*01e0*/  @!P3 LDG.E.EL.128 R12, desc[UR6][R28.64] ;  /* 0x000000061c0cb981 */ /* 0x000ee6000c2e1d00 */
[----:B------:R-:W-:Y:S01]  /*01f0*/  IMAD.WIDE R24, R17, 0x4, R24 ;  /* 0x0000000411187825 */ /* 0x000fe200078e0218 */
[----:B------:R-:W-:Y:S01]  /*0200*/  CS2R R16, SRZ ;  /* 0x0000000000107805 */ /* 0x000fe2000001ff00 */
[----:B------:R-:W3:Y:S05]  /*0210*/  @!P3 LDG.E.EL.128 R8, desc[UR6][R26.64] ;  /* 0x000000061a08b981 */ /* 0x000eea000c2e1d00 */
[----:B------:R0:W4:Y:S02]  /*0220*/  @!P3 LDG.E.EL.128 R16, desc[UR6][R24.64] ;  /* 0x000000061810b981 */ /* 0x000124000c2e1d00 */
[----:B0-----:R-:W0:Y:S01]  /*0230*/  LDC.64 R24, c[0x0][0x228] ;  /* 0x00008a00ff187b82 */ /* 0x001e220000000a00 */
[----:B--2---:R-:W-:-:S04]  /*0240*/  FADD R4, R4, 0.0010000000474974513054 ;  /* 0x3a83126f04047421 */ /* 0x004fc80000000000 */
[----:B------:R-:W1:Y:S01]  /*0250*/  MUFU.SQRT R22, R4 ;  /* 0x0000000400167308 */ /* 0x000e620000002000 */
[----:B------:R-:W-:Y:S01]  /*0260*/  FADD R5, R5, 0.0010000000474974513054 ;  /* 0x3a83126f05057421 */ /* 0x000fe20000000000 */
[----:B------:R-:W-:-:S06]  /*0270*/  FADD R6, R6, 0.0010000000474974513054 ;  /* 0x3a83126f06067421 */ /* 0x000fcc0000000000 */
[----:B------:R-:W2:Y:S08]  /*0280*/  MUFU.SQRT R5, R5 ;  /* 0x0000000500057308 */ /* 0x000eb00000002000 */
[----:B------:R-:W5:Y:S01]  /*0290*/  MUFU.SQRT R26, R6 ;  /* 0x00000006001a7308 */ /* 0x000f620000002000 */
[C---:B-1----:R-:W-:Y:S02]  /*02a0*/  FSETP.GT.AND P0, PT, R22.reuse, 8.50705917302346158658e+37, PT ;  /* 0x7e8000001600780b */ /* 0x042fe40003f04000 */
[----:B------:R-:W-:-:S02]  /*02b0*/  FSETP.GEU.AND P4, PT, R22, 1.175494350822287508e-38, PT ;  /* 0x008000001600780b */ /* 0x000fc40003f8e000 */
[C---:B--2---:R-:W-:Y:S02]  /*02c0*/  FSETP.GT.AND P1, PT, R5.reuse, 8.50705917302346158658e+37, PT ;  /* 0x7e8000000500780b */ /* 0x044fe40003f24000 */
[----:B------:R-:W-:-:S07]  /*02d0*/  FSETP.GEU.AND P5, PT, R5, 1.175494350822287508e-38, PT ;  /* 0x008000000500780b */ /* 0x000fce0003fae000 */
[----:B------:R-:W-:Y:S01]  /*02e0*/  @P0 FMUL R22, R22, 0.25 ;  /* 0x3e80000016160820 */ /* 0x000fe20000400000 */
[C---:B-----5:R-:W-:Y:S02]  /*02f0*/  FSETP.GT.AND P2, PT, R26.reuse, 8.50705917302346158658e+37, PT ;  /* 0x7e8000001a00780b */ /* 0x060fe40003f44000 */
[----:B------:R-:W-:Y:S01]  /*0300*/  FSETP.GEU.AND P6, PT, R26, 1.175494350822287508e-38, PT ;  /* 0x008000001a00780b */ /* 0x000fe20003fce000 */
[----:B------:R-:W-:Y:S01]  /*0310*/  @!P4 FMUL R22, R22, 16777216 ;  /* 0x4b8000001616c820 */ /* 0x000fe20000400000 */
[----:B------:R-:W-:Y:S01]  /*0320*/  HFMA2.MMA R4, -RZ, RZ, 1.625, 0 ;  /* 0x3e800000ff047435 */ /* 0x000fe200000001ff */
[----:B------:R-:W-:-:S04]  /*0330*/  @P1 FMUL R5, R5, 0.25 ;  /* 0x3e80000005051820 */ /* 0x000fc80000400000 */
[----:B------:R-:W1:Y:S01]  /*0340*/  MUFU.RCP R22, R22 ;  /* 0x0000001600167308 */ /* 0x000e620000001000 */
[----:B------:R-:W-:-:S03]  /*0350*/  @!P5 FMUL R5, R5, 16777216 ;  /* 0x4b8000000505d820 */ /* 0x000fc60000400000 */
[----:B------:R-:W-:Y:S01]  /*0360*/  @P2 FMUL R26, R26, 0.25 ;  /* 0x3e8000001a1a2820 */ /* 0x000fe20000400000 */
[----:B------:R-:W-:Y:S01]  /*0370*/  FSEL R27, R4, 1, P0 ;  /* 0x3f800000041b7808 */ /* 0x000fe20000000000 */
[----:B---3--:R-:W-:Y:S01]  /*0380*/  FADD R8, -R12, R8 ;  /* 0x000000080c087221 */ /* 0x008fe20000000100 */
[C---:B----4-:R-:W-:Y:S01]  /*0390*/  FADD R6, -R13.reuse, R17 ;  /* 0x000000110d067221 */ /* 0x050fe20000000100 */
[----:B------:R-:W-:Y:S01]  /*03a0*/  @!P6 FMUL R26, R26, 16777216 ;  /* 0x4b8000001a1ae820 */ /* 0x000fe20000400000 */
[----:B------:R-:W-:Y:S01]  /*03b0*/  FADD R12, -R12, R16 ;  /* 0x000000100c0c7221 */ /* 0x000fe20000000100 */
[----:B------:R-:W2:Y:S01]  /*03c0*/  MUFU.RCP R5, R5 ;  /* 0x0000000500057308 */ /* 0x000ea20000001000 */
[----:B------:R-:W3:Y:S01]  /*03d0*/  LDC.64 R16, c[0x0][0x230] ;  /* 0x00008c00ff107b82 */ /* 0x000ee20000000a00 */
[----:B------:R-:W-:Y:S01]  /*03e0*/  FADD R21, -R13, R9 ;  /* 0x000000090d157221 */ /* 0x000fe20000000100 */
[----:B------:R-:W-:-:S05]  /*03f0*/  @!P4 FMUL R27, R27, 16777216 ;  /* 0x4b8000001b1bc820 */ /* 0x000fca0000400000 */
[----:B------:R-:W4:Y:S01]  /*0400*/  MUFU.RCP R9, R26 ;  /* 0x0000001a00097308 */ /* 0x000f220000001000 */
[----:B-1----:R-:W-:Y:S01]  /*0410*/  FMUL R13, R22, R27 ;  /* 0x0000001b160d7220 */ /* 0x002fe20000400000 */
[C---:B------:R-:W-:Y:S02]  /*0420*/  FSEL R22, R4.reuse, 1, P1 ;  /* 0x3f80000004167808 */ /* 0x040fe40000800000 */
[----:B------:R-:W-:-:S03]  /*0430*/  FSEL R28, R4, 1, P2 ;  /* 0x3f800000041c7808 */ /* 0x000fc60001000000 */
[----:B------:R-:W-:Y:S02]  /*0440*/  @!P5 FMUL R22, R22, 16777216 ;  /* 0x4b8000001616d820 */ /* 0x000fe40000400000 */
[----:B------:R-:W-:Y:S02]  /*0450*/  @!P6 FMUL R28, R28, 16777216 ;  /* 0x4b8000001c1ce820 */ /* 0x000fe40000400000 */
[----:B--2---:R-:W-:Y:S02]  /*0460*/  FMUL R22, R5, R22 ;  /* 0x0000001605167220 */ /* 0x004fe40000400000 */
[----:B----4-:R-:W-:Y:S01]  /*0470*/  FMUL R5, R9, R28 ;  /* 0x0000001c09057220 */ /* 0x010fe20000400000 */
[----:B0-----:R-:W-:Y:S01]  /*0480*/  IMAD.WIDE R28, R20, 0x4, R24 ;  /* 0x00000004141c7825 */ /* 0x001fe200078e0218 */
[----:B------:R-:W-:-:S03]  /*0490*/  LOP3.LUT R25, R0, 0x1c, R23, 0xf8, !PT ;  /* 0x0000001c00197812 */ /* 0x000fc600078ef817 */
[-C--:B------:R-:W-:Y:S01]  /*04a0*/  FMUL R9, R12, R13.reuse ;  /* 0x0000000d0c097220 */ /* 0x080fe20000400000 */
[----:B------:R-:W-:Y:S01]  /*04b0*/  FMUL R13, R8, R13 ;  /* 0x0000000d080d7220 */ /* 0x000fe20000400000 */
[-C--:B------:R-:W-:Y:S01]  /*04c0*/  FMUL R6, R6, R22.reuse ;  /* 0x0000001606067220 */ /* 0x080fe20000400000 */
[----:B------:R-:W-:Y:S01]  /*04d0*/  FMUL R8, R21, R22 ;  /* 0x0000001615087220 */ /* 0x000fe20000400000 */
[----:B---3--:R-:W-:Y:S01]  /*04e0*/  IMAD.WIDE R16, R25, 0x4, R16 ;  /* 0x0000000419107825 */ /* 0x008fe200078e0210 */
[----:B------:R-:W-:Y:S02]  /*04f0*/  CS2R R20, SRZ ;  /* 0x0000000000147805 */ /* 0x000fe4000001ff00 */
[----:B------:R-:W-:Y:S02]  /*0500*/  CS2R R22, SRZ ;  /* 0x0000000000167805 */ /* 0x000fe4000001ff00 */
[----:B------:R-:W-:Y:S02]  /*0510*/  CS2R R24, SRZ ;  /* 0x0000000000187805 */ /* 0x000fe4000001ff00 */
[----:B------:R-:W-:-:S02]  /*0520*/  CS2R R26, SRZ ;  /* 0x00000000001a7805 */ /* 0x000fc4000001ff00 */
[----:B------:R-:W2:Y:S04]  /*0530*/  @!P3 LDG.E.EL.128 R20, desc[UR6][R28.64] ;  /* 0x000000061c14b981 */ /* 0x000ea8000c2e1d00 */
[----:B------:R-:W2:Y:S01]  /*0540*/  @!P3 LDG.E.EL.128 R24, desc[UR6][R16.64] ;  /* 0x000000061018b981 */ /* 0x000ea2000c2e1d00 */
[----:B------:R-:W-:-:S04]  /*0550*/  FADD R7, R7, 0.0010000000474974513054 ;  /* 0x3a83126f07077421 */ /* 0x000fc80000000000 */
[----:B------:R-:W0:Y:S02]  /*0560*/  MUFU.SQRT R12, R7 ;  /* 0x00000007000c7308 */ /* 0x000e240000002000 */
[C---:B0-----:R-:W-:Y:S02]  /*0570*/  FSETP.GT.AND P0, PT, R12.reuse, 8.50705917302346158658e+37, PT ;  /* 0x7e8000000c00780b */ /* 0x041fe40003f04000 */
[----:B------:R-:W-:-:S11]  /*0580*/  FSETP.GEU.AND P1, PT, R12, 1.175494350822287508e-38, PT ;  /* 0x008000000c00780b */ /* 0x000fd60003f2e000 */
[----:B------:R-:W-:-:S04]  /*0590*/  @P0 FMUL R12, R12, 0.25 ;  /* 0x3e8000000c0c0820 */ /* 0x000fc80000400000 */
[----:B------:R-:W-:Y:S01]  /*05a0*/  @!P1 FMUL R12, R12, 16777216 ;  /* 0x4b8000000c0c9820 */ /* 0x000fe20000400000 */
[C---:B------:R-:W-:Y:S01]  /*05b0*/  FADD R19, -R15.reuse, R19 ;  /* 0x000000130f137221 */ /* 0x040fe20000000100 */
[----:B------:R-:W-:Y:S01]  /*05c0*/  FADD R11, -R15, R11 ;  /* 0x0000000b0f0b7221 */ /* 0x000fe20000000100 */
[----:B------:R-:W0:Y:S01]  /*05d0*/  S2UR UR5, SR_CgaCtaId ;  /* 0x00000000000579c3 */ /* 0x000e220000008800 */
[----:B------:R-:W-:Y:S02]  /*05e0*/  UMOV UR4, 0x400 ;  /* 0x0000040000047882 */ /* 0x000fe40000000000 */
[----:B0-----:R-:W-:Y:S01]  /*05f0*/  UPRMT UR4, UR5, 0x654, UR4 ;  /* 0x0000065405047896 */ /* 0x001fe20008000004 */
[-CC-:B--2---:R-:W-:Y:S01]  /*0600*/  FFMA R9, R9, R20.reuse, R24.reuse ;  /* 0x0000001409097223 */ /* 0x184fe20000000018 */
[----:B------:R-:W-:Y:S01]  /*0610*/  FFMA R13, R13, R20, R24 ;  /* 0x000000140d0d7223 */ /* 0x000fe20000000018 */
[----:B------:R-:W-:-:S04]  /*0620*/  FADD R20, -R14, R18 ;  /* 0x000000120e147221 */ /* 0x000fc80000000100 */
[----:B------:R-:W-:Y:S01]  /*0630*/  FMUL R17, R20, R5 ;  /* 0x0000000514117220 */ /* 0x000fe20000400000 */
[----:B------:R-:W-:Y:S01]  /*0640*/  FFMA R7, R6, R21, R25 ;  /* 0x0000001506077223 */ /* 0x000fe20000000019 */
[----:B------:R-:W-:Y:S02]  /*0650*/  FADD R24, RZ, -R9 ;  /* 0x80000009ff187221 */ /* 0x000fe40000000000 */
[----:B------:R-:W-:Y:S02]  /*0660*/  FFMA R6, R17, R22, R26 ;  /* 0x0000001611067223 */ /* 0x000fe4000000001a */
[----:B------:R-:W0:Y:S01]  /*0670*/  MUFU.RCP R17, R12 ;  /* 0x0000000c00117308 */ /* 0x000e220000001000 */
[----:B------:R-:W-:Y:S01]  /*0680*/  FMUL R18, R24, 1.4426950216293334961 ;  /* 0x3fb8aa3b18127820 */ /* 0x000fe20000400000 */
[----:B------:R-:W-:Y:S01]  /*0690*/  FADD R16, RZ, -R7 ;  /* 0x80000007ff107221 */ /* 0x000fe20000000000 */
[----:B------:R-:W-:Y:S01]  /*06a0*/  FSEL R24, R4, 1, P0 ;  /* 0x3f80000004187808 */ /* 0x000fe20000000000 */
[----:B------:R-:W-:-:S02]  /*06b0*/  FADD R20, -R14, R10 ;  /* 0x0000000a0e147221 */ /* 0x000fc40000000100 */
[----:B------:R-:W-:Y:S01]  /*06c0*/  FSETP.GEU.AND P3, PT, R18, -126, PT ;  /* 0xc2fc00001200780b */ /* 0x000fe20003f6e000 */
[----:B------:R-:W-:Y:S01]  /*06d0*/  FMUL R16, R16, 1.4426950216293334961 ;  /* 0x3fb8aa3b10107820 */ /* 0x000fe20000400000 */
[----:B------:R-:W-:Y:S01]  /*06e0*/  @!P1 FMUL R24, R24, 16777216 ;  /* 0x4b80000018189820 */ /* 0x000fe20000400000 */
[----:B------:R-:W-:Y:S01]  /*06f0*/  FADD R14, RZ, -R6 ;  /* 0x80000006ff0e7221 */ /* 0x000fe20000000000 */
[----:B------:R-:W-:Y:S02]  /*0700*/  FMUL R5, R20, R5 ;  /* 0x0000000514057220 */ /* 0x000fe40000400000 */
[----:B------:R-:W-:Y:S01]  /*0710*/  FSETP.GEU.AND P4, PT, R16, -126, PT ;  /* 0xc2fc00001000780b */ /* 0x000fe20003f8e000 */
[----:B------:R-:W-:Y:S01]  /*0720*/  FMUL R14, R14, 1.4426950216293334961 ;  /* 0x3fb8aa3b0e0e7820 */ /* 0x000fe20000400000 */
[----:B0-----:R-:W-:Y:S01]  /*0730*/  FMUL R20, R17, R24 ;  /* 0x0000001811147220 */ /* 0x001fe20000400000 */
[----:B------:R-:W-:Y:S01]  /*0740*/  FFMA R8, R8, R21, R25 ;  /* 0x0000001508087223 */ /* 0x000fe20000000019 */
[----:B------:R-:W-:-:S02]  /*0750*/  FADD R21, RZ, -R13 ;  /* 0x8000000dff157221 */ /* 0x000fc40000000000 */
[----:B------:R-:W-:Y:S01]  /*0760*/  FMUL R24, R19, R20 ;  /* 0x0000001413187220 */ /* 0x000fe20000400000 */
[----:B------:R-:W-:Y:S01]  /*0770*/  @!P3 FMUL R18, R18, 0.5 ;  /* 0x3f0000001212b820 */ /* 0x000fe20000400000 */
[----:B------:R-:W-:Y:S01]  /*0780*/  FSETP.GEU.AND P5, PT, R14, -126, PT ;  /* 0xc2fc00000e00780b */ /* 0x000fe20003fae000 */
[----:B------:R-:W-:Y:S01]  /*0790*/  FFMA R22, R5, R22, R26 ;  /* 0x0000001605167223 */ /* 0x000fe2000000001a */
[----:B------:R-:W-:Y:S01]  /*07a0*/  FADD R17, RZ, -R8 ;  /* 0x80000008ff117221 */ /* 0x000fe20000000000 */
[-C--:B------:R-:W-:Y:S01]  /*07b0*/  FFMA R5, R24, R23.reuse, R27 ;  /* 0x0000001718057223 */ /* 0x080fe2000000001b */
[----:B------:R-:W-:Y:S01]  /*07c0*/  FMUL R20, R11, R20 ;  /* 0x000000140b147220 */ /* 0x000fe20000400000 */
[----:B------:R-:W0:Y:S01]  /*07d0*/  MUFU.EX2 R10, R18 ;  /* 0x00000012000a7308 */ /* 0x000e220000000800 */
[----:B------:R-:W-:Y:S01]  /*07e0*/  FMUL R12, R21, 1.4426950216293334961 ;  /* 0x3fb8aa3b150c7820 */ /* 0x000fe20000400000 */
[----:B------:R-:W-:Y:S01]  /*07f0*/  FMUL R17, R17, 1.4426950216293334961 ;  /* 0x3fb8aa3b11117820 */ /* 0x000fe20000400000 */
[----:B------:R-:W-:Y:S01]  /*0800*/  @!P4 FMUL R16, R16, 0.5 ;  /* 0x3f0000001010c820 */ /* 0x000fe20000400000 */
[----:B------:R-:W-:Y:S01]  /*0810*/  FADD R11, RZ, -R5 ;  /* 0x80000005ff0b7221 */ /* 0x000fe20000000000 */
[----:B------:R-:W-:Y:S01]  /*0820*/  FFMA R23, R20, R23, R27 ;  /* 0x0000001714177223 */ /* 0x000fe2000000001b */
[----:B------:R-:W-:Y:S01]  /*0830*/  FSETP.GEU.AND P6, PT, R12, -126, PT ;  /* 0xc2fc00000c00780b */ /* 0x000fe20003fce000 */
[----:B------:R-:W-:Y:S01]  /*0840*/  FADD R15, RZ, -R22 ;  /* 0x80000016ff0f7221 */ /* 0x000fe20000000000 */
[----:B------:R-:W-:Y:S01]  /*0850*/  FSETP.GEU.AND P0, PT, R17, -126, PT ;  /* 0xc2fc00001100780b */ /* 0x000fe20003f0e000 */
[----:B------:R-:W-:Y:S01]  /*0860*/  FMUL R26, R11, 1.4426950216293334961 ;  /* 0x3fb8aa3b0b1a7820 */ /* 0x000fe20000400000 */
[----:B------:R-:W-:Y:S01]  /*0870*/  FADD R11, RZ, -R23 ;  /* 0x80000017ff0b7221 */ /* 0x000fe20000000000 */
[----:B------:R-:W1:Y:S01]  /*0880*/  MUFU.EX2 R16, R16 ;  /* 0x0000001000107308 */ /* 0x000e620000000800 */
[----:B------:R-:W-:Y:S01]  /*0890*/  FMUL R15, R15, 1.4426950216293334961 ;  /* 0x3fb8aa3b0f0f7820 */ /* 0x000fe20000400000 */
[----:B------:R-:W-:Y:S01]  /*08a0*/  @!P5 FMUL R14, R14, 0.5 ;  /* 0x3f0000000e0ed820 */ /* 0x000fe20000400000 */
[----:B------:R-:W-:Y:S01]  /*08b0*/  FMUL R11, R11, 1.4426950216293334961 ;  /* 0x3fb8aa3b0b0b7820 */ /* 0x000fe20000400000 */
[----:B------:R-:W-:Y:S01]  /*08c0*/  FSETP.GEU.AND P2, PT, R26, -126, PT ;  /* 0xc2fc00001a00780b */ /* 0x000fe20003f4e000 */
[----:B0-----:R-:W-:Y:S01]  /*08d0*/  @!P3 FMUL R10, R10, R10 ;  /* 0x0000000a0a0ab220 */ /* 0x001fe20000400000 */
[----:B------:R-:W-:-:S02]  /*08e0*/  FSETP.GEU.AND P1, PT, R15, -126, PT ;  /* 0xc2fc00000f00780b */ /* 0x000fc40003f2e000 */
[----:B------:R-:W0:Y:S01]  /*08f0*/  MUFU.EX2 R14, R14 ;  /* 0x0000000e000e7308 */ /* 0x000e220000000800 */
[----:B------:R-:W-:Y:S01]  /*0900*/  FSETP.GEU.AND P3, PT, R11, -126, PT ;  /* 0xc2fc00000b00780b */ /* 0x000fe20003f6e000 */
[----:B------:R-:W-:Y:S01]  /*0910*/  @!P6 FMUL R12, R12, 0.5 ;  /* 0x3f0000000c0ce820 */ /* 0x000fe20000400000 */
[----:B------:R-:W-:Y:S01]  /*0920*/  @!P0 FMUL R17, R17, 0.5 ;  /* 0x3f00000011118820 */ /* 0x000fe20000400000 */
[----:B-1----:R-:W-:-:S04]  /*0930*/  @!P4 FMUL R16, R16, R16 ;  /* 0x000000101010c220 */ /* 0x002fc80000400000 */
[----:B------:R-:W1:Y:S01]  /*0940*/  MUFU.EX2 R12, R12 ;  /* 0x0000000c000c7308 */ /* 0x000e620000000800 */
[----:B------:R-:W-:Y:S02]  /*0950*/  @!P2 FMUL R26, R26, 0.5 ;  /* 0x3f0000001a1aa820 */ /* 0x000fe40000400000 */
[----:B------:R-:W-:Y:S01]  /*0960*/  @!P1 FMUL R15, R15, 0.5 ;  /* 0x3f0000000f0f9820 */ /* 0x000fe20000400000 */
[----:B------:R-:W-:-:S04]  /*0970*/  FADD R16, R16, 1 ;  /* 0x3f80000010107421 */ /* 0x000fc80000000000 */
[----:B------:R-:W2:Y:S01]  /*0980*/  MUFU.EX2 R17, R17 ;  /* 0x0000001100117308 */ /* 0x000ea20000000800 */
[----:B------:R-:W-:Y:S01]  /*0990*/  @!P3 FMUL R11, R11, 0.5 ;  /* 0x3f0000000b0bb820 */ /* 0x000fe20000400000 */
[----:B0-----:R-:W-:Y:S01]  /*09a0*/  @!P5 FMUL R14, R14, R14 ;  /* 0x0000000e0e0ed220 */ /* 0x001fe20000400000 */
[----:B------:R-:W-:Y:S01]  /*09b0*/  FSETP.GT.AND P5, PT, R16, 8.50705917302346158658e+37, PT ;  /* 0x7e8000001000780b */ /* 0x000fe20003fa4000 */
[----:B------:R-:W-:-:S04]  /*09c0*/  FADD R21, R10, 1 ;  /* 0x3f8000000a157421 */ /* 0x000fc80000000000 */
[----:B------:R-:W0:Y:S01]  /*09d0*/  MUFU.EX2 R18, R15 ;  /* 0x0000000f00127308 */ /* 0x000e220000000800 */
[----:B------:R-:W-:Y:S01]  /*09e0*/  FADD R14, R14, 1 ;  /* 0x3f8000000e0e7421 */ /* 0x000fe20000000000 */
[----:B------:R-:W-:-:S06]  /*09f0*/  FSETP.GT.AND P4, PT, R21, 8.50705917302346158658e+37, PT ;  /* 0x7e8000001500780b */ /* 0x000fcc0003f84000 */
[----:B------:R-:W3:Y:S01]  /*0a00*/  MUFU.EX2 R26, R26 ;  /* 0x0000001a001a7308 */ /* 0x000ee20000000800 */
[----:B-1----:R-:W-:-:S07]  /*0a10*/  @!P6 FMUL R12, R12, R12 ;  /* 0x0000000c0c0ce220 */ /* 0x002fce0000400000 */
[----:B------:R-:W1:Y:S01]  /*0a20*/  MUFU.EX2 R15, R11 ;  /* 0x0000000b000f7308 */ /* 0x000e620000000800 */
[----:B--2---:R-:W-:Y:S01]  /*0a30*/  @!P0 FMUL R17, R17, R17 ;  /* 0x0000001111118220 */ /* 0x004fe20000400000 */
[----:B------:R-:W-:Y:S01]  /*0a40*/  FSETP.GT.AND P6, PT, R14, 8.50705917302346158658e+37, PT ;  /* 0x7e8000000e00780b */ /* 0x000fe20003fc4000 */
[----:B------:R-:W-:Y:S01]  /*0a50*/  FADD R10, R12, 1 ;  /* 0x3f8000000c0a7421 */ /* 0x000fe20000000000 */
[----:B------:R-:W-:Y:S02]  /*0a60*/  SHF.R.U32.HI R19, RZ, 0x3, R2 ;  /* 0x00000003ff137819 */ /* 0x000fe40000011602 */
[----:B------:R-:W-:Y:S01]  /*0a70*/  SHF.L.U32 R24, R2, 0x7, RZ ;  /* 0x0000000702187819 */ /* 0x000fe200000006ff */
[----:B------:R-:W-:Y:S01]  /*0a80*/  FADD R12, R17, 1 ;  /* 0x3f800000110c7421 */ /* 0x000fe20000000000 */
[----:B------:R-:W-:Y:S01]  /*0a90*/  @P5 FMUL R16, R16, 0.25 ;  /* 0x3e80000010105820 */ /* 0x000fe20000400000 */
[----:B------:R-:W-:Y:S02]  /*0aa0*/  SGXT.U32 R19, R19, 0x4 ;  /* 0x000000041313781a */ /* 0x000fe40000000000 */
[----:B------:R-:W-:Y:S01]  /*0ab0*/  LOP3.LUT R24, R24, 0x380, RZ, 0xc0, !PT ;  /* 0x0000038018187812 */ /* 0x000fe200078ec0ff */
[----:B0-----:R-:W-:Y:S01]  /*0ac0*/  @!P1 FMUL R18, R18, R18 ;  /* 0x0000001212129220 */ /* 0x001fe20000400000 */
[----:B------:R-:W-:Y:S01]  /*0ad0*/  FSETP.GT.AND P0, PT, R10, 8.50705917302346158658e+37, PT ;  /* 0x7e8000000a00780b */ /* 0x000fe20003f04000 */
[----:B---3--:R-:W-:Y:S01]  /*0ae0*/  @!P2 FMUL R26, R26, R26 ;  /* 0x0000001a1a1aa220 */ /* 0x008fe20000400000 */
[----:B-1----:R-:W-:Y:S01]  /*0af0*/  @!P3 FMUL R15, R15, R15 ;  /* 0x0000000f0f0fb220 */ /* 0x002fe20000400000 */
[----:B------:R0:W-:Y:S01]  /*0b00*/  MUFU.RCP R20, R16 ;  /* 0x0000001000147308 */ /* 0x0001e20000001000 */
[----:B------:R-:W-:-:S02]  /*0b10*/  FSETP.GT.AND P1, PT, R12, 8.50705917302346158658e+37, PT ;  /* 0x7e8000000c00780b */ /* 0x000fc40003f24000 */
[C---:B------:R-:W-:Y:S02]  /*0b20*/  LOP3.LUT R19, R24.reuse, R19, RZ, 0xfc, !PT ;  /* 0x0000001318137212 */ /* 0x040fe400078efcff */
[C---:B------:R-:W-:Y:S02]  /*0b30*/  LEA.HI R28, R24.reuse, UR4, RZ, 0x1f ;  /* 0x00000004181c7c11 */ /* 0x040fe4000f8ff8ff */
[C---:B------:R-:W-:Y:S02]  /*0b40*/  LOP3.LUT R17, R24.reuse, 0x40, RZ, 0xfc, !PT ;  /* 0x0000004018117812 */ /* 0x040fe400078efcff */
[C---:B0-----:R-:W-:Y:S01]  /*0b50*/  LOP3.LUT R16, R24.reuse, 0x20, RZ, 0xfc, !PT ;  /* 0x0000002018107812 */ /* 0x041fe200078efcff */
[----:B------:R-:W-:Y:S01]  /*0b60*/  @P4 FMUL R21, R21, 0.25 ;  /* 0x3e80000015154820 */ /* 0x000fe20000400000 */
[----:B------:R-:W-:Y:S01]  /*0b70*/  LOP3.LUT R24, R24, 0x60, RZ, 0xfc, !PT ;  /* 0x0000006018187812 */ /* 0x000fe200078efcff */
[----:B------:R-:W-:Y:S01]  /*0b80*/  FADD R26, R26, 1 ;  /* 0x3f8000001a1a7421 */ /* 0x000fe20000000000 */
[----:B------:R-:W-:Y:S01]  /*0b90*/  FADD R15, R15, 1 ;  /* 0x3f8000000f0f7421 */ /* 0x000fe20000000000 */
[----:B------:R-:W-:Y:S01]  /*0ba0*/  FADD R18, R18, 1 ;  /* 0x3f80000012127421 */ /* 0x000fe20000000000 */
[----:B------:R-:W-:Y:S01]  /*0bb0*/  @P6 FMUL R14, R14, 0.25 ;  /* 0x3e8000000e0e6820 */ /* 0x000fe20000400000 */
[----:B------:R-:W-:-:S02]  /*0bc0*/  LEA.HI R25, R24, UR4, RZ, 0x1f ;  /* 0x0000000418197c11 */ /* 0x000fc4000f8ff8ff */
[----:B------:R-:W-:Y:S01]  /*0bd0*/  FSEL R24, R4, 1, P4 ;  /* 0x3f80000004187808 */ /* 0x000fe20002000000 */
[----:B------:R-:W0:Y:S01]  /*0be0*/  MUFU.RCP R21, R21 ;  /* 0x0000001500157308 */ /* 0x000e220000001000 */
[----:B------:R-:W-:Y:S02]  /*0bf0*/  FSETP.GT.AND P3, PT, R26, 8.50705917302346158658e+37, PT ;  /* 0x7e8000001a00780b */ /* 0x000fe40003f64000 */
[----:B------:R-:W-:Y:S02]  /*0c00*/  FSETP.GT.AND P4, PT, R15, 8.50705917302346158658e+37, PT ;  /* 0x7e8000000f00780b */ /* 0x000fe40003f84000 */
[----:B------:R-:W-:Y:S01]  /*0c10*/  FSETP.GT.AND P2, PT, R18, 8.50705917302346158658e+37, PT ;  /* 0x7e8000001200780b */ /* 0x000fe20003f44000 */
[----:B------:R-:W-:Y:S01]  /*0c20*/  @P0 FMUL R10, R10, 0.25 ;  /* 0x3e8000000a0a0820 */ /* 0x000fe20000400000 */
[----:B------:R-:W-:Y:S01]  /*0c30*/  @P1 FMUL R12, R12, 0.25 ;  /* 0x3e8000000c0c1820 */ /* 0x000fe20000400000 */
[----:B------:R-:W1:Y:S01]  /*0c40*/  MUFU.RCP R14, R14 ;  /* 0x0000000e000e7308 */ /* 0x000e620000001000 */
[----:B------:R-:W-:-:S02]  /*0c50*/  LEA R11, R19, R28, 0x2 ;  /* 0x0000001c130b7211 */ /* 0x000fc400078e10ff */
[----:B------:R-:W-:Y:S02]  /*0c60*/  LEA.HI R16, R16, UR4, RZ, 0x1f ;  /* 0x0000000410107c11 */ /* 0x000fe4000f8ff8ff */
[----:B------:R-:W-:Y:S02]  /*0c70*/  LEA.HI R28, R17, UR4, RZ, 0x1f ;  /* 0x00000004111c7c11 */ /* 0x000fe4000f8ff8ff */
[C---:B------:R-:W-:Y:S01]  /*0c80*/  LEA R16, R19.reuse, R16, 0x2 ;  /* 0x0000001013107211 */ /* 0x040fe200078e10ff */
[----:B------:R-:W2:Y:S01]  /*0c90*/  MUFU.RCP R10, R10 ;  /* 0x0000000a000a7308 */ /* 0x000ea20000001000 */
[C---:B------:R-:W-:Y:S01]  /*0ca0*/  LEA R17, R19.reuse, R28, 0x2 ;  /* 0x0000001c13117211 */ /* 0x040fe200078e10ff */
[----:B------:R-:W-:Y:S01]  /*0cb0*/  @P3 FMUL R26, R26, 0.25 ;  /* 0x3e8000001a1a3820 */ /* 0x000fe20000400000 */
[----:B------:R-:W-:Y:S01]  /*0cc0*/  LEA R19, R19, R25, 0x2 ;  /* 0x0000001913137211 */ /* 0x000fe200078e10ff */
[----:B------:R-:W-:Y:S01]  /*0cd0*/  @P4 FMUL R15, R15, 0.25 ;  /* 0x3e8000000f0f4820 */ /* 0x000fe20000400000 */
[----:B------:R-:W-:-:S03]  /*0ce0*/  FSEL R25, R4, 1, P5 ;  /* 0x3f80000004197808 */ /* 0x000fc60002800000 */
[----:B------:R-:W3:Y:S01]  /*0cf0*/  MUFU.RCP R12, R12 ;  /* 0x0000000c000c7308 */ /* 0x000ee20000001000 */
[----:B------:R-:W-:Y:S01]  /*0d00*/  @P2 FMUL R18, R18, 0.25 ;  /* 0x3e80000012122820 */ /* 0x000fe20000400000 */
[----:B------:R-:W-:Y:S01]  /*0d10*/  FSEL R27, R4, 1, P6 ;  /* 0x3f800000041b7808 */ /* 0x000fe20003000000 */
[----:B0-----:R-:W-:Y:S01]  /*0d20*/  FMUL R24, R21, R24 ;  /* 0x0000001815187220 */ /* 0x001fe20000400000 */
[----:B------:R-:W-:-:S04]  /*0d30*/  FMUL R20, R20, R25 ;  /* 0x0000001914147220 */ /* 0x000fc80000400000 */
[----:B------:R-:W0:Y:S01]  /*0d40*/  MUFU.RCP R21, R26 ;  /* 0x0000001a00157308 */ /* 0x000e220000001000 */
[----:B-1----:R-:W-:Y:S01]  /*0d50*/  FMUL R25, R14, R27 ;  /* 0x0000001b0e197220 */ /* 0x002fe20000400000 */
[C---:B------:R-:W-:Y:S02]  /*0d60*/  FSEL R27, R4.reuse, 1, P0 ;  /* 0x3f800000041b7808 */ /* 0x040fe40000000000 */
[----:B------:R-:W-:-:S04]  /*0d70*/  FSEL R29, R4, 1, P1 ;  /* 0x3f800000041d7808 */ /* 0x000fc80000800000 */
[----:B------:R-:W1:Y:S01]  /*0d80*/  MUFU.RCP R15, R15 ;  /* 0x0000000f000f7308 */ /* 0x000e620000001000 */
[----:B--2---:R-:W-:Y:S01]  /*0d90*/  FMUL R10, R10, R27 ;  /* 0x0000001b0a0a7220 */ /* 0x004fe20000400000 */
[----:B---3--:R-:W-:-:S06]  /*0da0*/  FMUL R27, R12, R29 ;  /* 0x0000001d0c1b7220 */ /* 0x008fcc0000400000 */
[----:B------:R-:W2:Y:S01]  /*0db0*/  MUFU.RCP R18, R18 ;  /* 0x0000001200127308 */ /* 0x000ea20000001000 */
[C---:B------:R-:W-:Y:S02]  /*0dc0*/  FSEL R12, R4.reuse, 1, P3 ;  /* 0x3f800000040c7808 */ /* 0x040fe40001800000 */
[C---:B------:R-:W-:Y:S02]  /*0dd0*/  FSEL R14, R4.reuse, 1, P4 ;  /* 0x3f800000040e7808 */ /* 0x040fe40002000000 */
[----:B------:R-:W-:Y:S01]  /*0de0*/  FSEL R29, R4, 1, P2 ;  /* 0x3f800000041d7808 */ /* 0x000fe20001000000 */
[----:B0-----:R-:W-:Y:S01]  /*0df0*/  FMUL R4, R21, R12 ;  /* 0x0000000c15047220 */ /* 0x001fe20000400000 */
[----:B------:R-:W-:Y:S01]  /*0e00*/  FMUL R24, R9, R24 ;  /* 0x0000001809187220 */ /* 0x000fe20000400000 */
[----:B-1----:R-:W-:Y:S01]  /*0e10*/  FMUL R12, R15, R14 ;  /* 0x0000000e0f0c7220 */ /* 0x002fe20000400000 */
[----:B------:R-:W-:Y:S01]  /*0e20*/  FMUL R7, R7, R20 ;  /* 0x0000001407077220 */ /* 0x000fe20000400000 */
[----:B------:R-:W-:Y:S01]  /*0e30*/  FMUL R14, R6, R25 ;  /* 0x00000019060e7220 */ /* 0x000fe20000400000 */
[----:B------:R-:W-:Y:S01]  /*0e40*/  FMUL R27, R8, R27 ;  /* 0x0000001b081b7220 */ /* 0x000fe20000400000 */
[----:B------:R-:W-:Y:S01]  /*0e50*/  FMUL R8, R5, R4 ;  /* 0x0000000405087220 */ /* 0x000fe20000400000 */
[----:B--2---:R-:W-:Y:S01]  /*0e60*/  FMUL R29, R18, R29 ;  /* 0x0000001d121d7220 */ /* 0x004fe20000400000 */
[----:B------:R-:W-:Y:S01]  /*0e70*/  FMUL R18, R13, R10 ;  /* 0x0000000a0d127220 */ /* 0x000fe20000400000 */
[----:B------:R-:W-:Y:S01]  /*0e80*/  STS [R11], R24 ;  /* 0x000000180b007388 */ /* 0x000fe20000000800 */
[----:B------:R-:W-:Y:S01]  /*0e90*/  FMUL R20, R23, R12 ;  /* 0x0000000c17147220 */ /* 0x000fe20000400000 */
[----:B------:R-:W-:-:S02]  /*0ea0*/  FMUL R22, R22, R29 ;  /* 0x0000001d16167220 */ /* 0x000fc40000400000 */
[----:B------:R-:W-:Y:S04]  /*0eb0*/  STS [R16+0x80], R7 ;  /* 0x0000800710007388 */ /* 0x000fe80000000800 */
[----:B------:R-:W-:Y:S04]  /*0ec0*/  STS [R17+0x100], R14 ;  /* 0x0001000e11007388 */ /* 0x000fe80000000800 */
[----:B------:R0:W-:Y:S04]  /*0ed0*/  STS [R19+0x180], R8 ;  /* 0x0001800813007388 */ /* 0x0001e80000000800 */
[----:B------:R1:W-:Y:S04]  /*0ee0*/  STS [R11+0x40], R18 ;  /* 0x000040120b007388 */ /* 0x0003e80000000800 */
[----:B------:R-:W-:Y:S04]  /*0ef0*/  STS [R16+0xc0], R27 ;  /* 0x0000c01b10007388 */ /* 0x000fe80000000800 */
[----:B------:R-:W-:Y:S04]  /*0f00*/  STS [R17+0x140], R22 ;  /* 0x0001401611007388 */ /* 0x000fe80000000800 */
[----:B------:R-:W-:Y:S01]  /*0f10*/  STS [R19+0x1c0], R20 ;  /* 0x0001c01413007388 */ /* 0x000fe20000000800 */
[----:B------:R-:W-:-:S02]  /*0f20*/  SHF.L.U32 R6, R2, 0x1, RZ ;  /* 0x0000000102067819 */ /* 0x000fc400000006ff */
[----:B------:R-:W-:Y:S02]  /*0f30*/  SHF.L.U32 R10, R2, 0x2, RZ ;  /* 0x00000002020a7819 */ /* 0x000fe400000006ff */
[----:B------:R-:W-:Y:S02]  /*0f40*/  LOP3.LUT R6, R6, 0xf0, RZ, 0xc0, !PT ;  /* 0x000000f006067812 */ /* 0x000fe400078ec0ff */
[----:B------:R-:W-:Y:S02]  /*0f50*/  LOP3.LUT R10, R10, 0x1fc, RZ, 0xc0, !PT ;  /* 0x000001fc0a0a7812 */ /* 0x000fe400078ec0ff */
[----:B------:R-:W-:-:S04]  /*0f60*/  IADD3 R5, R6, UR4, RZ ;  /* 0x0000000406057c10 */ /* 0x000fc8000fffe0ff */
[----:B------:R-:W-:Y:S01]  /*0f70*/  LEA R5, R10, R5, 0x2 ;  /* 0x000000050a057211 */ /* 0x000fe200078e10ff */
[----:B------:R-:W-:Y:S01]  /*0f80*/  BAR.SYNC.DEFER_BLOCKING 0x0 ;  /* 0x0000000000007b1d */ /* 0x000fe20000010000 */
[----:B------:R-:W-:Y:S02]  /*0f90*/  SHF.L.U32 R9, R3, 0x5, RZ ;  /* 0x0000000503097819 */ /* 0x000fe400000006ff */
[----:B------:R-:W-:Y:S02]  /*0fa0*/  SHF.L.U32 R12, R2, 0x2, RZ ;  /* 0x00000002020c7819 */ /* 0x000fe400000006ff */
[----:B------:R-:W-:Y:S02]  /*0fb0*/  SHF.R.S32.HI R13, RZ, 0x1a, R3 ;  /* 0x0000001aff0d7819 */ /* 0x000fe40000011403 */
[----:B------:R-:W-:Y:S02]  /*0fc0*/  LOP3.LUT R3, R9, 0x1c, R12, 0xf8, !PT ;  /* 0x0000001c09037812 */ /* 0x000fe400078ef80c */
[----:B------:R-:W-:Y:S01]  /*0fd0*/  SGXT R12, R13, 0x1 ;  /* 0x000000010d0c781a */ /* 0x000fe20000000200 */
[----:B0-----:R-:W0:Y:S01]  /*0fe0*/  LDC.64 R8, c[0x0][0x238] ;  /* 0x00008e00ff087b82 */ /* 0x001e220000000a00 */
[----:B------:R-:W2:Y:S02]  /*0ff0*/  LDS.128 R4, [R5] ;  /* 0x0000000005047984 */ /* 0x000ea40000000c00 */
[----:B------:R-:W-:-:S02]  /*1000*/  LEA.HI R12, R12, R3, RZ, 0x8 ;  /* 0x000000030c0c7211 */ /* 0x000fc400078f40ff */
[----:B------:R-:W-:Y:S02]  /*1010*/  SHF.R.U32.HI R15, RZ, 0x3, R2 ;  /* 0x00000003ff0f7819 */ /* 0x000fe40000011602 */
[C---:B------:R-:W-:Y:S02]  /*1020*/  SHF.L.U32 R2, R12.reuse, 0x7, RZ ;  /* 0x000000070c027819 */ /* 0x040fe400000006ff */
[----:B------:R-:W-:Y:S02]  /*1030*/  SGXT.U32 R15, R15, 0x4 ;  /* 0x000000040f0f781a */ /* 0x000fe40000000000 */
[----:B------:R-:W-:Y:S02]  /*1040*/  LOP3.LUT R12, R12, 0xffffff00, RZ, 0xc0, !PT ;  /* 0xffffff000c0c7812 */ /* 0x000fe400078ec0ff */
[----:B-1----:R-:W-:Y:S02]  /*1050*/  LOP3.LUT R11, R2, 0xffff8000, RZ, 0xc0, !PT ;  /* 0xffff8000020b7812 */ /* 0x002fe400078ec0ff */
[----:B------:R-:W-:-:S02]  /*1060*/  LOP3.LUT R2, R0, R15, RZ, 0xfc, !PT ;  /* 0x0000000f00027212 */ /* 0x000fc400078efcff */
[----:B------:R-:W-:Y:S02]  /*1070*/  LOP3.LUT R0, R0, 0x10, R15, 0xfe, !PT ;  /* 0x0000001000007812 */ /* 0x000fe400078efe0f */
[----:B------:R-:W-:Y:S02]  /*1080*/  IADD3 R11, R11, R3, -R12 ;  /* 0x000000030b0b7210 */ /* 0x000fe40007ffe80c */
[----:B------:R-:W-:Y:S02]  /*1090*/  LOP3.LUT R13, R10, 0x200, RZ, 0xfc, !PT ;  /* 0x000002000a0d7812 */ /* 0x000fe400078efcff */
[----:B------:R-:W-:Y:S02]  /*10a0*/  ISETP.GE.AND P0, PT, R2, 0x80, PT ;  /* 0x000000800200780c */ /* 0x000fe40003f06270 */
[----:B------:R-:W-:Y:S02]  /*10b0*/  ISETP.GE.AND P1, PT, R0, 0x80, PT ;  /* 0x000000800000780c */ /* 0x000fe40003f26270 */
[----:B------:R-:W-:-:S02]  /*10c0*/  LEA R3, R2, R11, 0x8 ;  /* 0x0000000b02037211 */ /* 0x000fc400078e40ff */
[----:B------:R-:W-:-:S03]  /*10d0*/  SHF.R.U32.HI R13, RZ, 0x1, R13 ;  /* 0x00000001ff0d7819 */ /* 0x000fc6000001160d */
[----:B0-----:R-:W-:Y:S01]  /*10e0*/  IMAD.WIDE R2, R3, 0x4, R8 ;  /* 0x0000000403027825 */ /* 0x001fe200078e0208 */
[----:B------:R-:W-:-:S04]  /*10f0*/  LOP3.LUT R13, R13, 0x1f0, RZ, 0xc0, !PT ;  /* 0x000001f00d0d7812 */ /* 0x000fc800078ec0ff */
[----:B------:R-:W-:Y:S01]  /*1100*/  IADD3 R13, R13, UR4, RZ ;  /* 0x000000040d0d7c10 */ /* 0x000fe2000fffe0ff */
[----:B--2---:R0:W-:Y:S03]  /*1110*/  @!P0 STG.E.128 desc[UR6][R2.64], R4 ;  /* 0x0000000402008986 */ /* 0x0041e6000c101d06 */
[----:B------:R-:W-:Y:S01]  /*1120*/  LEA R13, R10, R13, 0x2 ;  /* 0x0000000d0a0d7211 */ /* 0x000fe200078e10ff */
[----:B0-----:R-:W-:Y:S06]  /*1130*/  @P1 EXIT ;  /* 0x000000000000194d */ /* 0x001fec0003800000 */
[----:B------:R-:W0:Y:S01]  /*1140*/  LDS.128 R12, [R13+0x800] ;  /* 0x000800000d0c7984 */ /* 0x000e220000000c00 */
[----:B------:R-:W-:-:S05]  /*1150*/  LEA R11, R0, R11, 0x8 ;  /* 0x0000000b000b7211 */ /* 0x000fca00078e40ff */
[----:B------:R-:W-:-:S05]  /*1160*/  IMAD.WIDE R8, R11, 0x4, R8 ;  /* 0x000000040b087825 */ /* 0x000fca00078e0208 */
[----:B0-----:R-:W-:Y:S01]  /*1170*/  STG.E.128 desc[UR6][R8.64], R12 ;  /* 0x0000000c08007986 */ /* 0x001fe2000c101d06 */
[----:B------:R-:W-:Y:S05]  /*1180*/  EXIT ;  /* 0x000000000000794d */ /* 0x000fea0003800000 */
.L_x_0:
[----:B------:R-:W-:-:S00]  /*1190*/  BRA `(.L_x_0) ;  /* 0xfffffffc00fc7947 */ /* 0x000fc0000383ffff */
[----:B------:R-:W-:-:S00]  /*11a0*/  NOP ;  /* 0x0000000000007918 */ /* 0x000fc00000000000 */
        /* <DEDUP_REMOVED lines=13> */
.L_x_1:


//--------------------- .nv.global.init           --------------------------
	.section	.nv.global.init,"aw",@progbits
.nv.global.init:
	.type		_$_str,@object
	.size		_$_str,(_$_str_$_2 - _$_str)
_$_str:
        /*0000*/ 	.byte	0x5f, 0x5f, 0x43, 0x55, 0x44, 0x41, 0x5f, 0x46, 0x54, 0x5a, 0x00
	.type		_$_str_$_2,@object
	.size		_$_str_$_2,(.L_1 - _$_str_$_2)
_$_str_$_2:
        /*000b*/ 	.byte	0x5f, 0x5f, 0x43, 0x55, 0x44, 0x41, 0x5f, 0x50, 0x52, 0x45, 0x43, 0x5f, 0x53, 0x51, 0x52, 0x54
        /*001b*/ 	.byte	0x00
.L_1:


//--------------------- .nv.shared.triton_poi_fused__native_batch_norm_legit_no_training_silu_25 --------------------------
	.section	.nv.shared.triton_poi_fused__native_batch_norm_legit_no_training_silu_25,"aw",@nobits
	.sectionflags	@""
	.align	16
	.zero		1024


//--------------------- .nv.constant0.triton_poi_fused__native_batch_norm_legit_no_training_silu_25 --------------------------
	.section	.nv.constant0.triton_poi_fused__native_batch_norm_legit_no_training_silu_25,"a",@progbits
	.sectionflags	@""
	.align	4
.nv.constant0.triton_poi_fused__native_batch_norm_legit_no_training_silu_25:
	.zero		584
